//
// Generated by NVIDIA NVVM Compiler
//
// Compiler Build ID: CL-36424714
// Cuda compilation tools, release 13.0, V13.0.88
// Based on NVVM 20.0.0
//

.version 9.0
.target sm_100
.address_size 64

	// .globl	_Z3addPKfS0_Pf

.visible .entry _Z3addPKfS0_Pf(
	.param .u64 .ptr .align 1 _Z3addPKfS0_Pf_param_0,
	.param .u64 .ptr .align 1 _Z3addPKfS0_Pf_param_1,
	.param .u64 .ptr .align 1 _Z3addPKfS0_Pf_param_2
)
{
	.reg .b32 	%f<4>;
	.reg .b64 	%rd<7>;

	ld.param.u64 	%rd1, [_Z3addPKfS0_Pf_param_0];
	ld.param.u64 	%rd2, [_Z3addPKfS0_Pf_param_1];
	ld.param.u64 	%rd3, [_Z3addPKfS0_Pf_param_2];
	cvta.to.global.u64 	%rd4, %rd3;
	cvta.to.global.u64 	%rd5, %rd2;
	cvta.to.global.u64 	%rd6, %rd1;
	ld.global.f32 	%f1, [%rd6];
	ld.global.f32 	%f2, [%rd5];
	add.f32 	%f3, %f1, %f2;
	st.global.f32 	[%rd4], %f3;
	ret;

}


// ===== COMPILED SASS (sm_100) =====

	.target	sm_100

	.elftype	@"ET_EXEC"


//--------------------- .note.nv.tkinfo           --------------------------
	.section	.note.nv.tkinfo,"",@"SHT_NOTE"
	.sectionflags	@"SHF_NOTE_NV_TKINFO"
	.tkinfo
        /*0018*/ 	.word	0x00000002
        /*0030*/ 	.string	""
        /*0030*/ 	.string	"ptxas"
        /*0030*/ 	.string	"Cuda compilation tools, release 13.0, V13.0.88"
        /*0030*/ 	.string	"Build cuda_13.0.r13.0/compiler.36424714_0"
        /*0030*/ 	.string	"-arch sm_100 -m 64 "



//--------------------- .note.nv.cuinfo           --------------------------
	.section	.note.nv.cuinfo,"",@"SHT_NOTE"
	.sectionflags	@"SHF_NOTE_NV_CUINFO"
        /*0018*/ 	.short	0x0002
        /*001a*/ 	.short	0x0064
        /*001c*/ 	.short	0x0082
	.zero		2


//--------------------- .nv.info                  --------------------------
	.section	.nv.info,"",@"SHT_CUDA_INFO"
	.align	4


	//----- nvinfo : EIATTR_REGCOUNT
	.align		4
        /*0000*/ 	.byte	0x04, 0x2f
        /*0002*/ 	.short	(.L_1 - .L_0)
	.align		4
.L_0:
        /*0004*/ 	.word	index@(_Z3addPKfS0_Pf)
        /*0008*/ 	.word	0x0000000c


	//----- nvinfo : EIATTR_FRAME_SIZE
	.align		4
.L_1:
        /*000c*/ 	.byte	0x04, 0x11
        /*000e*/ 	.short	(.L_3 - .L_2)
	.align		4
.L_2:
        /*0010*/ 	.word	index@(_Z3addPKfS0_Pf)
        /*0014*/ 	.word	0x00000000


	//----- nvinfo : EIATTR_MIN_STACK_SIZE
	.align		4
.L_3:
        /*0018*/ 	.byte	0x04, 0x12
        /*001a*/ 	.short	(.L_5 - .L_4)
	.align		4
.L_4:
        /*001c*/ 	.word	index@(_Z3addPKfS0_Pf)
        /*0020*/ 	.word	0x00000000
.L_5:


//--------------------- .nv.compat                --------------------------
	.section	.nv.compat,"",@"SHT_CUDA_COMPAT_INFO"
	.align	4
        /*0000*/ 	.byte	0x02, 0x09, 0x00, 0x00, 0x02, 0x02, 0x01, 0x00, 0x02, 0x05, 0x05, 0x00, 0x03, 0x07, 0x01, 0x01
        /*0010*/ 	.byte	0x02, 0x03, 0x00, 0x00, 0x02, 0x06, 0x01, 0x00, 0x04, 0x0b, 0x08, 0x00, 0x09, 0x00, 0x00, 0x00
        /*0020*/ 	.byte	0x00, 0x00, 0x00, 0x00


//--------------------- .nv.info._Z3addPKfS0_Pf   --------------------------
	.section	.nv.info._Z3addPKfS0_Pf,"",@"SHT_CUDA_INFO"
	.sectionflags	@""
	.align	4


	//----- nvinfo : EIATTR_CUDA_API_VERSION
	.align		4
        /*0000*/ 	.byte	0x04, 0x37
        /*0002*/ 	.short	(.L_7 - .L_6)
.L_6:
        /*0004*/ 	.word	0x00000082


	//----- nvinfo : EIATTR_KPARAM_INFO
	.align		4
.L_7:
        /*0008*/ 	.byte	0x04, 0x17
        /*000a*/ 	.short	(.L_9 - .L_8)
.L_8:
        /*000c*/ 	.word	0x00000000
        /*0010*/ 	.short	0x0002
        /*0012*/ 	.short	0x0010
        /*0014*/ 	.byte	0x00, 0xf5, 0x21, 0x00


	//----- nvinfo : EIATTR_KPARAM_INFO
	.align		4
.L_9:
        /*0018*/ 	.byte	0x04, 0x17
        /*001a*/ 	.short	(.L_11 - .L_10)
.L_10:
        /*001c*/ 	.word	0x00000000
        /*0020*/ 	.short	0x0001
        /*0022*/ 	.short	0x0008
        /*0024*/ 	.byte	0x00, 0xf5, 0x21, 0x00


	//----- nvinfo : EIATTR_KPARAM_INFO
	.align		4
.L_11:
        /*0028*/ 	.byte	0x04, 0x17
        /*002a*/ 	.short	(.L_13 - .L_12)
.L_12:
        /*002c*/ 	.word	0x00000000
        /*0030*/ 	.short	0x0000
        /*0032*/ 	.short	0x0000
        /*0034*/ 	.byte	0x00, 0xf5, 0x21, 0x00


	//----- nvinfo : EIATTR_SPARSE_MMA_MASK
	.align		4
.L_13:
        /*0038*/ 	.byte	0x03, 0x50
        /*003a*/ 	.short	0x0000


	//----- nvinfo : EIATTR_MAXREG_COUNT
	.align		4
        /*003c*/ 	.byte	0x03, 0x1b
        /*003e*/ 	.short	0x00ff


	//----- nvinfo : EIATTR_MERCURY_ISA_VERSION
	.align		4
        /*0040*/ 	.byte	0x03, 0x5f
        /*0042*/ 	.short	0x0101


	//----- nvinfo : EIATTR_VRC_CTA_INIT_COUNT
	.align		4
        /*0044*/ 	.byte	0x02, 0x4a
	.zero		1
	.zero		1


	//----- nvinfo : EIATTR_EXIT_INSTR_OFFSETS
	.align		4
        /*0048*/ 	.byte	0x04, 0x1c
        /*004a*/ 	.short	(.L_15 - .L_14)


	//   ....[0]....
.L_14:
        /*004c*/ 	.word	0x00000090


	//----- nvinfo : EIATTR_CBANK_PARAM_SIZE
	.align		4
.L_15:
        /*0050*/ 	.byte	0x03, 0x19
        /*0052*/ 	.short	0x0018


	//----- nvinfo : EIATTR_PARAM_CBANK
	.align		4
        /*0054*/ 	.byte	0x04, 0x0a
        /*0056*/ 	.short	(.L_17 - .L_16)
	.align		4
.L_16:
        /*0058*/ 	.word	index@(.nv.constant0._Z3addPKfS0_Pf)
        /*005c*/ 	.short	0x0380
        /*005e*/ 	.short	0x0018


	//----- nvinfo : EIATTR_SW_WAR
	.align		4
.L_17:
        /*0060*/ 	.byte	0x04, 0x36
        /*0062*/ 	.short	(.L_19 - .L_18)
.L_18:
        /*0064*/ 	.word	0x00000008
.L_19:


//--------------------- .nv.callgraph             --------------------------
	.section	.nv.callgraph,"",@"SHT_CUDA_CALLGRAPH"
	.align	4
	.sectionentsize	8
	.align		4
        /*0000*/ 	.word	0x00000000
	.align		4
        /*0004*/ 	.word	0xffffffff
	.align		4
        /*0008*/ 	.word	0x00000000
	.align		4
        /*000c*/ 	.word	0xfffffffe
	.align		4
        /*0010*/ 	.word	0x00000000
	.align		4
        /*0014*/ 	.word	0xfffffffd
	.align		4
        /*0018*/ 	.word	0x00000000
	.align		4
        /*001c*/ 	.word	0xfffffffc


//--------------------- .text._Z3addPKfS0_Pf      --------------------------
	.section	.text._Z3addPKfS0_Pf,"ax",@progbits
	.align	128
        .global         _Z3addPKfS0_Pf
        .type           _Z3addPKfS0_Pf,@function
        .size           _Z3addPKfS0_Pf,(.L_x_1 - _Z3addPKfS0_Pf)
        .other          _Z3addPKfS0_Pf,@"STO_CUDA_ENTRY STV_DEFAULT"
_Z3addPKfS0_Pf:
.text._Z3addPKfS0_Pf:
[----:B------:R-:W-:Y:S08]  /*0000*/  LDC R1, c[0x0][0x37c] ;  /* 0x0000df00ff017b82 */ /* 0x000ff00000000800 */
[----:B------:R-:W0:Y:S01]  /*0010*/  LDC.64 R2, c[0x0][0x380] ;  /* 0x0000e000ff027b82 */ /* 0x000e220000000a00 */
[----:B------:R-:W0:Y:S07]  /*0020*/  LDCU.64 UR4, c[0x0][0x358] ;  /* 0x00006b00ff0477ac */ /* 0x000e2e0008000a00 */
[----:B------:R-:W1:Y:S01]  /*0030*/  LDC.64 R4, c[0x0][0x388] ;  /* 0x0000e200ff047b82 */ /* 0x000e620000000a00 */
[----:B0-----:R-:W2:Y:S04]  /*0040*/  LDG.E R2, desc[UR4][R2.64] ;  /* 0x0000000402027981 */ /* 0x001ea8000c1e1900 */
[----:B-1----:R-:W2:Y:S03]  /*0050*/  LDG.E R5, desc[UR4][R4.64] ;  /* 0x0000000404057981 */ /* 0x002ea6000c1e1900 */
[----:B------:R-:W0:Y:S01]  /*0060*/  LDC.64 R6, c[0x0][0x390] ;  /* 0x0000e400ff067b82 */ /* 0x000e220000000a00 */
[----:B--2---:R-:W-:-:S05]  /*0070*/  FADD R9, R2, R5 ;  /* 0x0000000502097221 */ /* 0x004fca0000000000 */
[----:B0-----:R-:W-:Y:S01]  /*0080*/  STG.E desc[UR4][R6.64], R9 ;  /* 0x0000000906007986 */ /* 0x001fe2000c101904 */
[----:B------:R-:W-:Y:S05]  /*0090*/  EXIT ;  /* 0x000000000000794d */ /* 0x000fea0003800000 */
.L_x_0:
[----:B------:R-:W-:-:S00]  /*00a0*/  BRA `(.L_x_0) ;  /* 0xfffffffc00fc7947 */ /* 0x000fc0000383ffff */
[----:B------:R-:W-:-:S00]  /*00b0*/  NOP ;  /* 0x0000000000007918 */ /* 0x000fc00000000000 */
        /* <DEDUP_REMOVED lines=12> */
.L_x_1:


//--------------------- .nv.shared.reserved.0     --------------------------
	.section	.nv.shared.reserved.0,"aw",@nobits
	.weak		__nv_reservedSMEM_offset_0_alias
	.size		__nv_reservedSMEM_offset_0_alias, 0, 64
	.other		__nv_reservedSMEM_offset_0_alias,@"STO_CUDA_RESERVED_SHARED STV_DEFAULT"
__nv_reservedSMEM_offset_0_alias:
	.zero		0
	.zero		64


//--------------------- .nv.constant0._Z3addPKfS0_Pf --------------------------
	.section	.nv.constant0._Z3addPKfS0_Pf,"a",@progbits
	.sectionflags	@""
	.align	4
.nv.constant0._Z3addPKfS0_Pf:
	.zero		920


//--------------------- SYMBOLS --------------------------

	.type		.nv.reservedSmem.offset0,@object
	.size		.nv.reservedSmem.offset0,0x4
